	.headerflags	@"EF_CUDA_TEXMODE_UNIFIED EF_CUDA_64BIT_ADDRESS EF_CUDA_ACCELERATORS EF_CUDA_SM90 EF_CUDA_VIRTUAL_SM(EF_CUDA_SM90)"
	.elftype	@"ET_EXEC"


//--------------------- .nv.info                  --------------------------
	.section	.nv.info,"",@"SHT_CUDA_INFO"
	.align	4


	//----- nvinfo : EIATTR_REGCOUNT
	.align		4
        /*0000*/ 	.byte	0x04, 0x2f
        /*0002*/ 	.short	(.L_1 - .L_0)
	.align		4
.L_0:
        /*0004*/ 	.word	index@(triton_per_fused__softmax_0)
        /*0008*/ 	.word	0x0000000f


	//----- nvinfo : EIATTR_MIN_STACK_SIZE
	.align		4
.L_1:
        /*000c*/ 	.byte	0x04, 0x12
        /*000e*/ 	.short	(.L_3 - .L_2)
	.align		4
.L_2:
        /*0010*/ 	.word	index@(triton_per_fused__softmax_0)
        /*0014*/ 	.word	0x00000000


	//----- nvinfo : EIATTR_FRAME_SIZE
	.align		4
.L_3:
        /*0018*/ 	.byte	0x04, 0x11
        /*001a*/ 	.short	(.L_5 - .L_4)
	.align		4
.L_4:
        /*001c*/ 	.word	index@(triton_per_fused__softmax_0)
        /*0020*/ 	.word	0x00000000


	//----- nvinfo : EIATTR_MIN_STACK_SIZE
	.align		4
.L_5:
        /*0024*/ 	.byte	0x04, 0x12
        /*0026*/ 	.short	(.L_7 - .L_6)
	.align		4
.L_6:
        /*0028*/ 	.word	index@(triton_per_fused__softmax_0)
        /*002c*/ 	.word	0x00000000
.L_7:


//--------------------- .nv.info.triton_per_fused__softmax_0 --------------------------
	.section	.nv.info.triton_per_fused__softmax_0,"",@"SHT_CUDA_INFO"
	.sectionflags	@""
	.align	4


	//----- nvinfo : EIATTR_CUDA_API_VERSION
	.align		4
        /*0000*/ 	.byte	0x04, 0x37
        /*0002*/ 	.short	(.L_9 - .L_8)
.L_8:
        /*0004*/ 	.word	0x0000007c


	//----- nvinfo : EIATTR_KPARAM_INFO
	.align		4
.L_9:
        /*0008*/ 	.byte	0x04, 0x17
        /*000a*/ 	.short	(.L_11 - .L_10)
.L_10:
        /*000c*/ 	.word	0x00000000
        /*0010*/ 	.short	0x0003
        /*0012*/ 	.short	0x0014
        /*0014*/ 	.byte	0x00, 0xf0, 0x11, 0x00


	//----- nvinfo : EIATTR_KPARAM_INFO
	.align		4
.L_11:
        /*0018*/ 	.byte	0x04, 0x17
        /*001a*/ 	.short	(.L_13 - .L_12)
.L_12:
        /*001c*/ 	.word	0x00000000
        /*0020*/ 	.short	0x0002
        /*0022*/ 	.short	0x0010
        /*0024*/ 	.byte	0x00, 0xf0, 0x11, 0x00


	//----- nvinfo : EIATTR_KPARAM_INFO
	.align		4
.L_13:
        /*0028*/ 	.byte	0x04, 0x17
        /*002a*/ 	.short	(.L_15 - .L_14)
.L_14:
        /*002c*/ 	.word	0x00000000
        /*0030*/ 	.short	0x0001
        /*0032*/ 	.short	0x0008
        /*0034*/ 	.byte	0x00, 0xf4, 0x21, 0x00


	//----- nvinfo : EIATTR_KPARAM_INFO
	.align		4
.L_15:
        /*0038*/ 	.byte	0x04, 0x17
        /*003a*/ 	.short	(.L_17 - .L_16)
.L_16:
        /*003c*/ 	.word	0x00000000
        /*0040*/ 	.short	0x0000
        /*0042*/ 	.short	0x0000
        /*0044*/ 	.byte	0x00, 0xf4, 0x21, 0x00


	//----- nvinfo : EIATTR_SPARSE_MMA_MASK
	.align		4
.L_17:
        /*0048*/ 	.byte	0x03, 0x50
        /*004a*/ 	.short	0x0000


	//----- nvinfo : EIATTR_MAXREG_COUNT
	.align		4
        /*004c*/ 	.byte	0x03, 0x1b
        /*004e*/ 	.short	0x00ff


	//----- nvinfo : EIATTR_COOP_GROUP_MASK_REGIDS
	.align		4
        /*0050*/ 	.byte	0x04, 0x29
        /*0052*/ 	.short	(.L_19 - .L_18)


	//   ....[0]....
.L_18:
        /*0054*/ 	.word	0xffffffff


	//   ....[1]....
        /*0058*/ 	.word	0xffffffff


	//   ....[2]....
        /*005c*/ 	.word	0xffffffff


	//   ....[3]....
        /*0060*/ 	.word	0xffffffff


	//   ....[4]....
        /*0064*/ 	.word	0xffffffff


	//   ....[5]....
        /*0068*/ 	.word	0xffffffff


	//   ....[6]....
        /*006c*/ 	.word	0xffffffff


	//   ....[7]....
        /*0070*/ 	.word	0xffffffff


	//----- nvinfo : EIATTR_COOP_GROUP_INSTR_OFFSETS
	.align		4
.L_19:
        /*0074*/ 	.byte	0x04, 0x28
        /*0076*/ 	.short	(.L_21 - .L_20)


	//   ....[0]....
.L_20:
        /*0078*/ 	.word	0x000000e0


	//   ....[1]....
        /*007c*/ 	.word	0x00000120


	//   ....[2]....
        /*0080*/ 	.word	0x00000160


	//   ....[3]....
        /*0084*/ 	.word	0x000001a0


	//   ....[4]....
        /*0088*/ 	.word	0x00000250


	//   ....[5]....
        /*008c*/ 	.word	0x00000280


	//   ....[6]....
        /*0090*/ 	.word	0x000002a0


	//   ....[7]....
        /*0094*/ 	.word	0x000002c0


	//----- nvinfo : EIATTR_EXIT_INSTR_OFFSETS
	.align		4
.L_21:
        /*0098*/ 	.byte	0x04, 0x1c
        /*009a*/ 	.short	(.L_23 - .L_22)


	//   ....[0]....
.L_22:
        /*009c*/ 	.word	0x00000380


	//   ....[1]....
        /*00a0*/ 	.word	0x000003a0


	//----- nvinfo : EIATTR_REQNTID
	.align		4
.L_23:
        /*00a4*/ 	.byte	0x04, 0x10
        /*00a6*/ 	.short	(.L_25 - .L_24)
.L_24:
        /*00a8*/ 	.word	0x00000040
        /*00ac*/ 	.word	0x00000001
        /*00b0*/ 	.word	0x00000001


	//----- nvinfo : EIATTR_CBANK_PARAM_SIZE
	.align		4
.L_25:
        /*00b4*/ 	.byte	0x03, 0x19
        /*00b6*/ 	.short	0x0018


	//----- nvinfo : EIATTR_PARAM_CBANK
	.align		4
        /*00b8*/ 	.byte	0x04, 0x0a
        /*00ba*/ 	.short	(.L_27 - .L_26)
	.align		4
.L_26:
        /*00bc*/ 	.word	index@(.nv.constant0.triton_per_fused__softmax_0)
        /*00c0*/ 	.short	0x0210
        /*00c2*/ 	.short	0x0018


	//----- nvinfo : EIATTR_SW_WAR
	.align		4
.L_27:
        /*00c4*/ 	.byte	0x04, 0x36
        /*00c6*/ 	.short	(.L_29 - .L_28)
.L_28:
        /*00c8*/ 	.word	0x00000008
.L_29:


//--------------------- .nv.callgraph             --------------------------
	.section	.nv.callgraph,"",@"SHT_CUDA_CALLGRAPH"
	.align	4
	.sectionentsize	8
	.align		4
        /*0000*/ 	.word	0x00000000
	.align		4
        /*0004*/ 	.word	0xffffffff
	.align		4
        /*0008*/ 	.word	0x00000000
	.align		4
        /*000c*/ 	.word	0xfffffffe
	.align		4
        /*0010*/ 	.word	0x00000000
	.align		4
        /*0014*/ 	.word	0xfffffffd
	.align		4
        /*0018*/ 	.word	0x00000000
	.align		4
        /*001c*/ 	.word	0xfffffffc


//--------------------- .text.triton_per_fused__softmax_0 --------------------------
	.section	.text.triton_per_fused__softmax_0,"ax",@progbits
	.align	128
        .global         triton_per_fused__softmax_0
        .type           triton_per_fused__softmax_0,@function
        .size           triton_per_fused__softmax_0,(.L_x_1 - triton_per_fused__softmax_0)
        .other          triton_per_fused__softmax_0,@"STO_CUDA_ENTRY STV_DEFAULT"
triton_per_fused__softmax_0:
.text.triton_per_fused__softmax_0:
[----:B------:R-:W0:Y:S02]  /*0000*/  LDC R1, c[0x0][0x28] ;  /* 0x00000a00ff017b82 */ /* 0x000e240000000800 */
[----:B------:R-:W1:Y:S01]  /*0010*/  S2R R12, SR_TID.X ;  /* 0x00000000000c7919 */ /* 0x000e620000002100 */
[----:B------:R-:W2:Y:S01]  /*0020*/  LDC.64 R2, c[0x0][0x210] ;  /* 0x00008400ff027b82 */ /* 0x000ea20000000a00 */
[----:B------:R-:W-:Y:S01]  /*0030*/  IMAD.MOV.U32 R4, RZ, RZ, RZ ;  /* 0x000000ffff047224 */ /* 0x000fe200078e00ff */
[----:B------:R-:W-:Y:S01]  /*0040*/  ULDC.64 UR4, c[0x0][0x208] ;  /* 0x0000820000047ab9 */ /* 0x000fe20000000a00 */
[----:B------:R-:W3:Y:S01]  /*0050*/  S2R R0, SR_CTAID.X ;  /* 0x0000000000007919 */ /* 0x000ee20000002500 */
[----:B-1----:R-:W-:Y:S02]  /*0060*/  LOP3.LUT R5, R12, 0xf, RZ, 0xc0, !PT ;  /* 0x0000000f0c057812 */ /* 0x002fe400078ec0ff */
[----:B---3--:R-:W-:-:S03]  /*0070*/  ISETP.GE.AND P0, PT, R0, 0x10, PT ;  /* 0x000000100000780c */ /* 0x008fc60003f06270 */
[----:B------:R-:W-:-:S04]  /*0080*/  IMAD R5, R0, 0x10, R5 ;  /* 0x0000001000057824 */ /* 0x000fc800078e0205 */
[----:B--2---:R-:W-:-:S06]  /*0090*/  IMAD.WIDE R2, R5, 0x4, R2 ;  /* 0x0000000405027825 */ /* 0x004fcc00078e0202 */
[----:B------:R-:W2:Y:S02]  /*00a0*/  @!P0 LDG.E R4, desc[UR4][R2.64] ;  /* 0x0000000402048981 */ /* 0x000ea4000c1e1900 */
[----:B--2---:R-:W-:-:S04]  /*00b0*/  SEL R4, R4, RZ, !P0 ;  /* 0x000000ff04047207 */ /* 0x004fc80004000000 */
[----:B------:R-:W-:-:S04]  /*00c0*/  FSEL R7, R4, -INF , !P0 ;  /* 0xff80000004077808 */ /* 0x000fc80004000000 */
[C---:B------:R-:W-:Y:S01]  /*00d0*/  FSETP.NAN.AND P2, PT, R7.reuse, R7, PT ;  /* 0x000000070700720b */ /* 0x040fe20003f48000 */
[----:B------:R-:W1:Y:S02]  /*00e0*/  SHFL.BFLY PT, R6, R7, 0x8, 0x1f ;  /* 0x0d001f0007067f89 */ /* 0x000e6400000e0000 */
[----:B-1----:R-:W-:-:S13]  /*00f0*/  FSETP.GT.AND P1, PT, R7, R6, PT ;  /* 0x000000060700720b */ /* 0x002fda0003f24000 */
[----:B------:R-:W-:-:S04]  /*0100*/  @!P1 FSEL R7, R7, R6, P2 ;  /* 0x0000000607079208 */ /* 0x000fc80001000000 */
        /* <DEDUP_REMOVED lines=11> */
[----:B------:R-:W-:-:S05]  /*01c0*/  @!P1 FSEL R7, R7, R2, P2 ;  /* 0x0000000207079208 */ /* 0x000fca0001000000 */
[----:B------:R-:W-:-:S04]  /*01d0*/  FADD R4, R4, -R7 ;  /* 0x8000000704047221 */ /* 0x000fc80000000000 */
[----:B------:R-:W-:-:S05]  /*01e0*/  FMUL R4, R4, 1.4426950216293334961 ;  /* 0x3fb8aa3b04047820 */ /* 0x000fca0000400000 */
[----:B------:R-:W-:-:S13]  /*01f0*/  FSETP.GEU.AND P1, PT, R4, -126, PT ;  /* 0xc2fc00000400780b */ /* 0x000fda0003f2e000 */
[----:B------:R-:W-:-:S04]  /*0200*/  @!P1 FMUL R4, R4, 0.5 ;  /* 0x3f00000004049820 */ /* 0x000fc80000400000 */
[----:B------:R-:W1:Y:S02]  /*0210*/  MUFU.EX2 R6, R4 ;  /* 0x0000000400067308 */ /* 0x000e640000000800 */
[----:B-1----:R-:W-:-:S05]  /*0220*/  @!P1 FMUL R6, R6, R6 ;  /* 0x0000000606069220 */ /* 0x002fca0000400000 */
[----:B------:R-:W-:Y:S02]  /*0230*/  FSEL R8, R6, RZ, !P0 ;  /* 0x000000ff06087208 */ /* 0x000fe40004000000 */
[----:B------:R-:W-:-:S03]  /*0240*/  LOP3.LUT P0, RZ, R12, 0x30, RZ, 0xc0, !PT ;  /* 0x000000300cff7812 */ /* 0x000fc6000780c0ff */
[----:B------:R-:W1:Y:S01]  /*0250*/  SHFL.BFLY PT, R3, R8, 0x8, 0x1f ;  /* 0x0d001f0008037f89 */ /* 0x000e6200000e0000 */
[----:B------:R-:W-:Y:S01]  /*0260*/  ISETP.LT.AND P0, PT, R0, 0x10, !P0 ;  /* 0x000000100000780c */ /* 0x000fe20004701270 */
[----:B-1----:R-:W-:-:S05]  /*0270*/  FADD R7, R8, R3 ;  /* 0x0000000308077221 */ /* 0x002fca0000000000 */
[----:B------:R-:W1:Y:S02]  /*0280*/  SHFL.BFLY PT, R2, R7, 0x4, 0x1f ;  /* 0x0c801f0007027f89 */ /* 0x000e6400000e0000 */
[----:B-1----:R-:W-:-:S05]  /*0290*/  FADD R9, R7, R2 ;  /* 0x0000000207097221 */ /* 0x002fca0000000000 */
[----:B------:R-:W1:Y:S02]  /*02a0*/  SHFL.BFLY PT, R2, R9, 0x2, 0x1f ;  /* 0x0c401f0009027f89 */ /* 0x000e6400000e0000 */
[----:B-1----:R-:W-:-:S05]  /*02b0*/  FADD R10, R9, R2 ;  /* 0x00000002090a7221 */ /* 0x002fca0000000000 */
[----:B------:R-:W1:Y:S02]  /*02c0*/  SHFL.BFLY PT, R3, R10, 0x1, 0x1f ;  /* 0x0c201f000a037f89 */ /* 0x000e6400000e0000 */
[----:B-1----:R-:W-:Y:S02]  /*02d0*/  FADD R11, R10, R3 ;  /* 0x000000030a0b7221 */ /* 0x002fe40000000000 */
[----:B------:R-:W1:Y:S03]  /*02e0*/  LDC.64 R2, c[0x0][0x218] ;  /* 0x00008600ff027b82 */ /* 0x000e660000000a00 */
[C---:B------:R-:W-:Y:S02]  /*02f0*/  FSETP.GT.AND P1, PT, |R11|.reuse, 8.50705917302346158658e+37, PT ;  /* 0x7e8000000b00780b */ /* 0x040fe40003f24200 */
[----:B------:R-:W-:-:S11]  /*0300*/  FSETP.GEU.AND P2, PT, |R11|, 1.175494350822287508e-38, PT ;  /* 0x008000000b00780b */ /* 0x000fd60003f4e200 */
[----:B------:R-:W-:Y:S01]  /*0310*/  @P1 FMUL R11, R11, 0.25 ;  /* 0x3e8000000b0b1820 */ /* 0x000fe20000400000 */
[----:B------:R-:W-:-:S03]  /*0320*/  @P1 FMUL R6, R6, 0.25 ;  /* 0x3e80000006061820 */ /* 0x000fc60000400000 */
[----:B------:R-:W-:Y:S01]  /*0330*/  @!P2 FMUL R11, R11, 16777216 ;  /* 0x4b8000000b0ba820 */ /* 0x000fe20000400000 */
[----:B------:R-:W-:Y:S01]  /*0340*/  @!P2 FMUL R6, R6, 16777216 ;  /* 0x4b8000000606a820 */ /* 0x000fe20000400000 */
[----:B-1----:R-:W-:-:S04]  /*0350*/  IMAD.WIDE R2, R5, 0x4, R2 ;  /* 0x0000000405027825 */ /* 0x002fc800078e0202 */
[----:B------:R-:W1:Y:S02]  /*0360*/  MUFU.RCP R11, R11 ;  /* 0x0000000b000b7308 */ /* 0x000e640000001000 */
[----:B-1----:R-:W-:Y:S01]  /*0370*/  FMUL R5, R11, R6 ;  /* 0x000000060b057220 */ /* 0x002fe20000400000 */
[----:B------:R-:W-:Y:S06]  /*0380*/  @!P0 EXIT ;  /* 0x000000000000894d */ /* 0x000fec0003800000 */
[----:B------:R-:W-:Y:S01]  /*0390*/  STG.E desc[UR4][R2.64], R5 ;  /* 0x0000000502007986 */ /* 0x000fe2000c101904 */
[----:B------:R-:W-:Y:S05]  /*03a0*/  EXIT ;  /* 0x000000000000794d */ /* 0x000fea0003800000 */
.L_x_0:
[----:B------:R-:W-:-:S00]  /*03b0*/  BRA `(.L_x_0) ;  /* 0xfffffffc00fc7947 */ /* 0x000fc0000383ffff */
[----:B------:R-:W-:-:S00]  /*03c0*/  NOP ;  /* 0x0000000000007918 */ /* 0x000fc00000000000 */
        /* <DEDUP_REMOVED lines=11> */
.L_x_1:


//--------------------- .nv.constant0.triton_per_fused__softmax_0 --------------------------
	.section	.nv.constant0.triton_per_fused__softmax_0,"a",@progbits
	.sectionflags	@""
	.align	4
.nv.constant0.triton_per_fused__softmax_0:
	.zero		552
